	.headerflags	@"EF_CUDA_TEXMODE_UNIFIED EF_CUDA_64BIT_ADDRESS EF_CUDA_ACCELERATORS EF_CUDA_SM90 EF_CUDA_VIRTUAL_SM(EF_CUDA_SM90)"
	.elftype	@"ET_EXEC"


//--------------------- .nv.info                  --------------------------
	.section	.nv.info,"",@"SHT_CUDA_INFO"
	.align	4


	//----- nvinfo : EIATTR_REGCOUNT
	.align		4
        /*0000*/ 	.byte	0x04, 0x2f
        /*0002*/ 	.short	(.L_1 - .L_0)
	.align		4
.L_0:
        /*0004*/ 	.word	index@(triton_per_fused_native_group_norm_20)
        /*0008*/ 	.word	0x00000017


	//----- nvinfo : EIATTR_MIN_STACK_SIZE
	.align		4
.L_1:
        /*000c*/ 	.byte	0x04, 0x12
        /*000e*/ 	.short	(.L_3 - .L_2)
	.align		4
.L_2:
        /*0010*/ 	.word	index@(triton_per_fused_native_group_norm_20)
        /*0014*/ 	.word	0x00000000


	//----- nvinfo : EIATTR_FRAME_SIZE
	.align		4
.L_3:
        /*0018*/ 	.byte	0x04, 0x11
        /*001a*/ 	.short	(.L_5 - .L_4)
	.align		4
.L_4:
        /*001c*/ 	.word	index@(triton_per_fused_native_group_norm_20)
        /*0020*/ 	.word	0x00000000


	//----- nvinfo : EIATTR_MIN_STACK_SIZE
	.align		4
.L_5:
        /*0024*/ 	.byte	0x04, 0x12
        /*0026*/ 	.short	(.L_7 - .L_6)
	.align		4
.L_6:
        /*0028*/ 	.word	index@(triton_per_fused_native_group_norm_20)
        /*002c*/ 	.word	0x00000000
.L_7:


//--------------------- .nv.info.triton_per_fused_native_group_norm_20 --------------------------
	.section	.nv.info.triton_per_fused_native_group_norm_20,"",@"SHT_CUDA_INFO"
	.sectionflags	@""
	.align	4


	//----- nvinfo : EIATTR_CUDA_API_VERSION
	.align		4
        /*0000*/ 	.byte	0x04, 0x37
        /*0002*/ 	.short	(.L_9 - .L_8)
.L_8:
        /*0004*/ 	.word	0x0000007c


	//----- nvinfo : EIATTR_KPARAM_INFO
	.align		4
.L_9:
        /*0008*/ 	.byte	0x04, 0x17
        /*000a*/ 	.short	(.L_11 - .L_10)
.L_10:
        /*000c*/ 	.word	0x00000000
        /*0010*/ 	.short	0x0005
        /*0012*/ 	.short	0x0024
        /*0014*/ 	.byte	0x00, 0xf0, 0x11, 0x00


	//----- nvinfo : EIATTR_KPARAM_INFO
	.align		4
.L_11:
        /*0018*/ 	.byte	0x04, 0x17
        /*001a*/ 	.short	(.L_13 - .L_12)
.L_12:
        /*001c*/ 	.word	0x00000000
        /*0020*/ 	.short	0x0004
        /*0022*/ 	.short	0x0020
        /*0024*/ 	.byte	0x00, 0xf0, 0x11, 0x00


	//----- nvinfo : EIATTR_KPARAM_INFO
	.align		4
.L_13:
        /*0028*/ 	.byte	0x04, 0x17
        /*002a*/ 	.short	(.L_15 - .L_14)
.L_14:
        /*002c*/ 	.word	0x00000000
        /*0030*/ 	.short	0x0003
        /*0032*/ 	.short	0x0018
        /*0034*/ 	.byte	0x00, 0xf4, 0x21, 0x00


	//----- nvinfo : EIATTR_KPARAM_INFO
	.align		4
.L_15:
        /*0038*/ 	.byte	0x04, 0x17
        /*003a*/ 	.short	(.L_17 - .L_16)
.L_16:
        /*003c*/ 	.word	0x00000000
        /*0040*/ 	.short	0x0002
        /*0042*/ 	.short	0x0010
        /*0044*/ 	.byte	0x00, 0xf4, 0x21, 0x00


	//----- nvinfo : EIATTR_KPARAM_INFO
	.align		4
.L_17:
        /*0048*/ 	.byte	0x04, 0x17
        /*004a*/ 	.short	(.L_19 - .L_18)
.L_18:
        /*004c*/ 	.word	0x00000000
        /*0050*/ 	.short	0x0001
        /*0052*/ 	.short	0x0008
        /*0054*/ 	.byte	0x00, 0xf4, 0x21, 0x00


	//----- nvinfo : EIATTR_KPARAM_INFO
	.align		4
.L_19:
        /*0058*/ 	.byte	0x04, 0x17
        /*005a*/ 	.short	(.L_21 - .L_20)
.L_20:
        /*005c*/ 	.word	0x00000000
        /*0060*/ 	.short	0x0000
        /*0062*/ 	.short	0x0000
        /*0064*/ 	.byte	0x00, 0xf4, 0x21, 0x00


	//----- nvinfo : EIATTR_SPARSE_MMA_MASK
	.align		4
.L_21:
        /*0068*/ 	.byte	0x03, 0x50
        /*006a*/ 	.short	0x0000


	//----- nvinfo : EIATTR_MAXREG_COUNT
	.align		4
        /*006c*/ 	.byte	0x03, 0x1b
        /*006e*/ 	.short	0x00ff


	//----- nvinfo : EIATTR_COOP_GROUP_MASK_REGIDS
	.align		4
        /*0070*/ 	.byte	0x04, 0x29
        /*0072*/ 	.short	(.L_23 - .L_22)


	//   ....[0]....
.L_22:
        /*0074*/ 	.word	0xffffffff


	//   ....[1]....
        /*0078*/ 	.word	0xffffffff


	//   ....[2]....
        /*007c*/ 	.word	0xffffffff


	//   ....[3]....
        /*0080*/ 	.word	0xffffffff


	//   ....[4]....
        /*0084*/ 	.word	0xffffffff


	//   ....[5]....
        /*0088*/ 	.word	0xffffffff


	//   ....[6]....
        /*008c*/ 	.word	0xffffffff


	//   ....[7]....
        /*0090*/ 	.word	0xffffffff


	//   ....[8]....
        /*0094*/ 	.word	0xffffffff


	//   ....[9]....
        /*0098*/ 	.word	0xffffffff


	//----- nvinfo : EIATTR_COOP_GROUP_INSTR_OFFSETS
	.align		4
.L_23:
        /*009c*/ 	.byte	0x04, 0x28
        /*009e*/ 	.short	(.L_25 - .L_24)


	//   ....[0]....
.L_24:
        /*00a0*/ 	.word	0x00000420


	//   ....[1]....
        /*00a4*/ 	.word	0x00000440


	//   ....[2]....
        /*00a8*/ 	.word	0x000004e0


	//   ....[3]....
        /*00ac*/ 	.word	0x00000500


	//   ....[4]....
        /*00b0*/ 	.word	0x00000520


	//   ....[5]....
        /*00b4*/ 	.word	0x00000620


	//   ....[6]....
        /*00b8*/ 	.word	0x00000640


	//   ....[7]....
        /*00bc*/ 	.word	0x000006a0


	//   ....[8]....
        /*00c0*/ 	.word	0x000006c0


	//   ....[9]....
        /*00c4*/ 	.word	0x000006f0


	//----- nvinfo : EIATTR_EXIT_INSTR_OFFSETS
	.align		4
.L_25:
        /*00c8*/ 	.byte	0x04, 0x1c
        /*00ca*/ 	.short	(.L_27 - .L_26)


	//   ....[0]....
.L_26:
        /*00cc*/ 	.word	0x000007c0


	//   ....[1]....
        /*00d0*/ 	.word	0x000007f0


	//----- nvinfo : EIATTR_REQNTID
	.align		4
.L_27:
        /*00d4*/ 	.byte	0x04, 0x10
        /*00d6*/ 	.short	(.L_29 - .L_28)
.L_28:
        /*00d8*/ 	.word	0x00000100
        /*00dc*/ 	.word	0x00000001
        /*00e0*/ 	.word	0x00000001


	//----- nvinfo : EIATTR_CBANK_PARAM_SIZE
	.align		4
.L_29:
        /*00e4*/ 	.byte	0x03, 0x19
        /*00e6*/ 	.short	0x0028


	//----- nvinfo : EIATTR_PARAM_CBANK
	.align		4
        /*00e8*/ 	.byte	0x04, 0x0a
        /*00ea*/ 	.short	(.L_31 - .L_30)
	.align		4
.L_30:
        /*00ec*/ 	.word	index@(.nv.constant0.triton_per_fused_native_group_norm_20)
        /*00f0*/ 	.short	0x0210
        /*00f2*/ 	.short	0x0028


	//----- nvinfo : EIATTR_SW_WAR
	.align		4
.L_31:
        /*00f4*/ 	.byte	0x04, 0x36
        /*00f6*/ 	.short	(.L_33 - .L_32)
.L_32:
        /*00f8*/ 	.word	0x00000008
.L_33:


//--------------------- .nv.callgraph             --------------------------
	.section	.nv.callgraph,"",@"SHT_CUDA_CALLGRAPH"
	.align	4
	.sectionentsize	8
	.align		4
        /*0000*/ 	.word	0x00000000
	.align		4
        /*0004*/ 	.word	0xffffffff
	.align		4
        /*0008*/ 	.word	0x00000000
	.align		4
        /*000c*/ 	.word	0xfffffffe
	.align		4
        /*0010*/ 	.word	0x00000000
	.align		4
        /*0014*/ 	.word	0xfffffffd
	.align		4
        /*0018*/ 	.word	0x00000000
	.align		4
        /*001c*/ 	.word	0xfffffffc


//--------------------- .text.triton_per_fused_native_group_norm_20 --------------------------
	.section	.text.triton_per_fused_native_group_norm_20,"ax",@progbits
	.sectionflags	@"SHF_BARRIERS=1"
	.align	128
        .global         triton_per_fused_native_group_norm_20
        .type           triton_per_fused_native_group_norm_20,@function
        .size           triton_per_fused_native_group_norm_20,(.L_x_1 - triton_per_fused_native_group_norm_20)
        .other          triton_per_fused_native_group_norm_20,@"STO_CUDA_ENTRY STV_DEFAULT"
triton_per_fused_native_group_norm_20:
.text.triton_per_fused_native_group_norm_20:
[----:B------:R-:W0:Y:S01]  /*0000*/  LDC R1, c[0x0][0x28] ;  /* 0x00000a00ff017b82 */ /* 0x000e220000000800 */
[----:B------:R-:W1:Y:S01]  /*0010*/  S2R R2, SR_TID.X ;  /* 0x0000000000027919 */ /* 0x000e620000002100 */
[----:B------:R-:W-:Y:S01]  /*0020*/  ULDC.64 UR6, c[0x0][0x208] ;  /* 0x0000820000067ab9 */ /* 0x000fe20000000a00 */
[----:B------:R-:W2:Y:S01]  /*0030*/  S2R R0, SR_CTAID.X ;  /* 0x0000000000007919 */ /* 0x000ea20000002500 */
[----:B-1----:R-:W-:Y:S02]  /*0040*/  LOP3.LUT R5, R2, 0x7, RZ, 0xc0, !PT ;  /* 0x0000000702057812 */ /* 0x002fe400078ec0ff */
[----:B------:R-:W-:-:S03]  /*0050*/  SHF.R.U32.HI R11, RZ, 0x3, R2 ;  /* 0x00000003ff0b7819 */ /* 0x000fc60000011602 */
[----:B--2---:R-:W-:-:S04]  /*0060*/  IMAD R0, R0, 0x8, R5 ;  /* 0x0000000800007824 */ /* 0x004fc800078e0205 */
[----:B------:R-:W-:-:S05]  /*0070*/  IMAD.HI R7, R0, 0x2aaaaaab, RZ ;  /* 0x2aaaaaab00077827 */ /* 0x000fca00078e02ff */
[----:B------:R-:W-:-:S04]  /*0080*/  SHF.R.U32.HI R8, RZ, 0x1f, R7 ;  /* 0x0000001fff087819 */ /* 0x000fc80000011607 */
[CC--:B------:R-:W-:Y:S02]  /*0090*/  LEA.HI.SX32 R9, R7.reuse, R8.reuse, 0x1d ;  /* 0x0000000807097211 */ /* 0x0c0fe400078feaff */
[----:B------:R-:W-:Y:S02]  /*00a0*/  LEA.HI.SX32 R8, R7, R8, 0x17 ;  /* 0x0000000807087211 */ /* 0x000fe400078fbaff */
[----:B------:R-:W-:-:S04]  /*00b0*/  SHF.R.S32.HI R6, RZ, 0x1f, R9 ;  /* 0x0000001fff067819 */ /* 0x000fc80000011409 */
[----:B------:R-:W-:-:S04]  /*00c0*/  LEA.HI R6, R6, R9, RZ, 0x6 ;  /* 0x0000000906067211 */ /* 0x000fc800078f30ff */
[----:B------:R-:W-:-:S05]  /*00d0*/  LOP3.LUT R6, R6, 0x1ffffc0, RZ, 0xc0, !PT ;  /* 0x01ffffc006067812 */ /* 0x000fca00078ec0ff */
[----:B------:R-:W-:Y:S01]  /*00e0*/  IMAD.IADD R10, R9, 0x1, -R6 ;  /* 0x00000001090a7824 */ /* 0x000fe200078e0a06 */
[----:B------:R-:W-:Y:S01]  /*00f0*/  SGXT.U32 R6, R11, 0x5 ;  /* 0x000000050b06781a */ /* 0x000fe20000000000 */
[----:B------:R-:W-:-:S03]  /*0100*/  IMAD R9, R9, -0x30, R0 ;  /* 0xffffffd009097824 */ /* 0x000fc600078e0200 */
[----:B------:R-:W-:Y:S01]  /*0110*/  SHF.L.U32 R7, R10, 0x7, RZ ;  /* 0x000000070a077819 */ /* 0x000fe200000006ff */
[----:B------:R-:W-:Y:S01]  /*0120*/  IMAD R8, R8, 0xc000, R9 ;  /* 0x0000c00008087824 */ /* 0x000fe200078e0209 */
[----:B------:R-:W-:Y:S02]  /*0130*/  SHF.R.S32.HI R11, RZ, 0x18, R10 ;  /* 0x00000018ff0b7819 */ /* 0x000fe4000001140a */
[----:B------:R-:W-:Y:S01]  /*0140*/  LOP3.LUT R10, R7, R6, RZ, 0xfc, !PT ;  /* 0x00000006070a7212 */ /* 0x000fe200078efcff */
[----:B------:R-:W-:Y:S01]  /*0150*/  IMAD.SHL.U32 R17, R8, 0x8, RZ ;  /* 0x0000000808117824 */ /* 0x000fe200078e00ff */
[----:B------:R-:W-:Y:S01]  /*0160*/  SGXT R11, R11, 0x1 ;  /* 0x000000010b0b781a */ /* 0x000fe20000000200 */
[----:B------:R-:W1:Y:S01]  /*0170*/  LDC.64 R6, c[0x0][0x210] ;  /* 0x00008400ff067b82 */ /* 0x000e620000000a00 */
[----:B------:R-:W-:Y:S02]  /*0180*/  LOP3.LUT R8, R10, 0x20, RZ, 0xfc, !PT ;  /* 0x000000200a087812 */ /* 0x000fe400078efcff */
[----:B------:R-:W-:-:S02]  /*0190*/  LEA.HI R12, R11, R10, RZ, 0xa ;  /* 0x0000000a0b0c7211 */ /* 0x000fc400078f50ff */
[----:B------:R-:W-:Y:S02]  /*01a0*/  LOP3.LUT R9, R10, 0x40, RZ, 0xfc, !PT ;  /* 0x000000400a097812 */ /* 0x000fe400078efcff */
[C---:B------:R-:W-:Y:S02]  /*01b0*/  LOP3.LUT R13, R12.reuse, 0xfffffc00, RZ, 0xc0, !PT ;  /* 0xfffffc000c0d7812 */ /* 0x040fe400078ec0ff */
[----:B------:R-:W-:Y:S02]  /*01c0*/  LEA.HI.SX32 R16, R12, R17, 0x16 ;  /* 0x000000110c107211 */ /* 0x000fe400078fb2ff */
[----:B------:R-:W-:Y:S02]  /*01d0*/  IADD3 R13, R10, -R13, RZ ;  /* 0x8000000d0a0d7210 */ /* 0x000fe40007ffe0ff */
[C---:B------:R-:W-:Y:S02]  /*01e0*/  LEA.HI R12, R11.reuse, R8, RZ, 0xa ;  /* 0x000000080b0c7211 */ /* 0x040fe400078f50ff */
[----:B------:R-:W-:Y:S01]  /*01f0*/  LEA.HI R14, R11, R9, RZ, 0xa ;  /* 0x000000090b0e7211 */ /* 0x000fe200078f50ff */
[----:B------:R-:W-:Y:S01]  /*0200*/  IMAD R13, R13, 0x180, R16 ;  /* 0x000001800d0d7824 */ /* 0x000fe200078e0210 */
[----:B------:R-:W-:-:S02]  /*0210*/  LOP3.LUT R10, R10, 0x60, RZ, 0xfc, !PT ;  /* 0x000000600a0a7812 */ /* 0x000fc400078efcff */
[----:B------:R-:W-:Y:S02]  /*0220*/  LOP3.LUT R15, R12, 0xfffffc00, RZ, 0xc0, !PT ;  /* 0xfffffc000c0f7812 */ /* 0x000fe400078ec0ff */
[----:B------:R-:W-:Y:S02]  /*0230*/  LOP3.LUT R16, R14, 0xfffffc00, RZ, 0xc0, !PT ;  /* 0xfffffc000e107812 */ /* 0x000fe400078ec0ff */
[----:B------:R-:W-:Y:S01]  /*0240*/  LEA.HI R11, R11, R10, RZ, 0xa ;  /* 0x0000000a0b0b7211 */ /* 0x000fe200078f50ff */
[----:B------:R-:W-:Y:S01]  /*0250*/  IMAD.IADD R15, R8, 0x1, -R15 ;  /* 0x00000001080f7824 */ /* 0x000fe200078e0a0f */
[-C--:B------:R-:W-:Y:S02]  /*0260*/  LEA.HI.SX32 R12, R12, R17.reuse, 0x16 ;  /* 0x000000110c0c7211 */ /* 0x080fe400078fb2ff */
[----:B------:R-:W-:Y:S02]  /*0270*/  IADD3 R16, R9, -R16, RZ ;  /* 0x8000001009107210 */ /* 0x000fe40007ffe0ff */
[----:B------:R-:W-:Y:S01]  /*0280*/  LOP3.LUT R9, R11, 0xfffffc00, RZ, 0xc0, !PT ;  /* 0xfffffc000b097812 */ /* 0x000fe200078ec0ff */
[----:B------:R-:W-:Y:S01]  /*0290*/  IMAD R15, R15, 0x180, R12 ;  /* 0x000001800f0f7824 */ /* 0x000fe200078e020c */
[----:B------:R-:W-:-:S02]  /*02a0*/  LEA.HI.SX32 R19, R14, R17, 0x16 ;  /* 0x000000110e137211 */ /* 0x000fc400078fb2ff */
[----:B------:R-:W-:Y:S01]  /*02b0*/  LEA.HI.SX32 R11, R11, R17, 0x16 ;  /* 0x000000110b0b7211 */ /* 0x000fe200078fb2ff */
[----:B------:R-:W-:Y:S02]  /*02c0*/  IMAD.IADD R10, R10, 0x1, -R9 ;  /* 0x000000010a0a7824 */ /* 0x000fe400078e0a09 */
[----:B-1----:R-:W-:-:S04]  /*02d0*/  IMAD.WIDE R8, R13, 0x4, R6 ;  /* 0x000000040d087825 */ /* 0x002fc800078e0206 */
[----:B------:R-:W-:Y:S02]  /*02e0*/  IMAD R19, R16, 0x180, R19 ;  /* 0x0000018010137824 */ /* 0x000fe400078e0213 */
[----:B------:R-:W-:Y:S01]  /*02f0*/  IMAD.WIDE R12, R15, 0x4, R6 ;  /* 0x000000040f0c7825 */ /* 0x000fe200078e0206 */
[----:B------:R1:W2:Y:S03]  /*0300*/  LDG.E.EL R8, desc[UR6][R8.64] ;  /* 0x0000000608087981 */ /* 0x0002a6000c2e1900 */
[----:B------:R-:W-:Y:S02]  /*0310*/  IMAD R17, R10, 0x180, R11 ;  /* 0x000001800a117824 */ /* 0x000fe400078e020b */
[--C-:B------:R-:W-:Y:S01]  /*0320*/  IMAD.WIDE R14, R19, 0x4, R6.reuse ;  /* 0x00000004130e7825 */ /* 0x100fe200078e0206 */
[----:B------:R3:W2:Y:S03]  /*0330*/  LDG.E.EL R11, desc[UR6][R12.64] ;  /* 0x000000060c0b7981 */ /* 0x0006a6000c2e1900 */
[----:B------:R-:W-:-:S02]  /*0340*/  IMAD.WIDE R16, R17, 0x4, R6 ;  /* 0x0000000411107825 */ /* 0x000fc400078e0206 */
[----:B------:R-:W4:Y:S04]  /*0350*/  LDG.E.EL R6, desc[UR6][R14.64] ;  /* 0x000000060e067981 */ /* 0x000f28000c2e1900 */
[----:B------:R-:W5:Y:S01]  /*0360*/  LDG.E.EL R10, desc[UR6][R16.64] ;  /* 0x00000006100a7981 */ /* 0x000f62000c2e1900 */
[----:B------:R-:W3:Y:S01]  /*0370*/  S2UR UR5, SR_CgaCtaId ;  /* 0x00000000000579c3 */ /* 0x000ee20000008800 */
[----:B-1----:R-:W-:Y:S01]  /*0380*/  SHF.R.U32.HI R9, RZ, 0x3, R2 ;  /* 0x00000003ff097819 */ /* 0x002fe20000011602 */
[----:B------:R-:W-:Y:S01]  /*0390*/  UMOV UR4, 0x400 ;  /* 0x0000040000047882 */ /* 0x000fe20000000000 */
[----:B---3--:R-:W-:Y:S01]  /*03a0*/  SHF.L.U32 R12, R5, 0x5, RZ ;  /* 0x00000005050c7819 */ /* 0x008fe200000006ff */
[----:B0-----:R-:W-:Y:S01]  /*03b0*/  UPRMT UR4, UR5, 0x654, UR4 ;  /* 0x0000065405047896 */ /* 0x001fe20008000004 */
[----:B------:R-:W-:-:S02]  /*03c0*/  ISETP.GE.AND P2, PT, R2, 0x40, PT ;  /* 0x000000400200780c */ /* 0x000fc40003f46270 */
[----:B------:R-:W-:-:S04]  /*03d0*/  ISETP.NE.AND P0, PT, R5, RZ, PT ;  /* 0x000000ff0500720c */ /* 0x000fc80003f05270 */
[----:B------:R-:W-:Y:S01]  /*03e0*/  ISETP.LT.AND P0, PT, R2, 0x40, !P0 ;  /* 0x000000400200780c */ /* 0x000fe20004701270 */
[----:B--2---:R-:W-:-:S04]  /*03f0*/  FADD R7, R8, R11 ;  /* 0x0000000b08077221 */ /* 0x004fc80000000000 */
[----:B----4-:R-:W-:-:S04]  /*0400*/  FADD R7, R6, R7 ;  /* 0x0000000706077221 */ /* 0x010fc80000000000 */
[----:B-----5:R-:W-:-:S05]  /*0410*/  FADD R18, R10, R7 ;  /* 0x000000070a127221 */ /* 0x020fca0000000000 */
[----:B------:R-:W0:Y:S02]  /*0420*/  SHFL.BFLY PT, R7, R18, 0x10, 0x1f ;  /* 0x0e001f0012077f89 */ /* 0x000e2400000e0000 */
[----:B0-----:R-:W-:-:S05]  /*0430*/  FADD R19, R18, R7 ;  /* 0x0000000712137221 */ /* 0x001fca0000000000 */
[----:B------:R-:W0:Y:S01]  /*0440*/  SHFL.BFLY PT, R20, R19, 0x8, 0x1f ;  /* 0x0d001f0013147f89 */ /* 0x000e2200000e0000 */
[----:B------:R-:W-:-:S04]  /*0450*/  LOP3.LUT R7, R2, 0x1f, RZ, 0xc0, !PT ;  /* 0x0000001f02077812 */ /* 0x000fc800078ec0ff */
[----:B------:R-:W-:Y:S02]  /*0460*/  ISETP.GE.U32.AND P1, PT, R7, 0x8, PT ;  /* 0x000000080700780c */ /* 0x000fe40003f26070 */
[----:B------:R-:W-:-:S04]  /*0470*/  LOP3.LUT R7, R9, 0x1c, RZ, 0xc0, !PT ;  /* 0x0000001c09077812 */ /* 0x000fc800078ec0ff */
[----:B------:R-:W-:Y:S01]  /*0480*/  LOP3.LUT R13, R12, R7, RZ, 0xfc, !PT ;  /* 0x000000070c0d7212 */ /* 0x000fe200078efcff */
[----:B0-----:R-:W-:-:S06]  /*0490*/  FADD R20, R19, R20 ;  /* 0x0000001413147221 */ /* 0x001fcc0000000000 */
[----:B------:R-:W-:Y:S01]  /*04a0*/  @!P1 STS [R13+UR4], R20 ;  /* 0x000000140d009988 */ /* 0x000fe20008000804 */
[----:B------:R-:W-:Y:S01]  /*04b0*/  LEA R9, R2, UR4, 0x2 ;  /* 0x0000000402097c11 */ /* 0x000fe2000f8e10ff */
[----:B------:R-:W-:Y:S06]  /*04c0*/  BAR.SYNC.DEFER_BLOCKING 0x0 ;  /* 0x0000000000007b1d */ /* 0x000fec0000010000 */
[----:B------:R-:W0:Y:S04]  /*04d0*/  @!P2 LDS R4, [R9] ;  /* 0x000000000904a984 */ /* 0x000e280000000800 */
[----:B0-----:R-:W0:Y:S02]  /*04e0*/  SHFL.BFLY PT, R15, R4, 0x4, 0x1f ;  /* 0x0c801f00040f7f89 */ /* 0x001e2400000e0000 */
[----:B0-----:R-:W-:-:S05]  /*04f0*/  FADD R15, R4, R15 ;  /* 0x0000000f040f7221 */ /* 0x001fca0000000000 */
[----:B------:R-:W0:Y:S02]  /*0500*/  SHFL.BFLY PT, R14, R15, 0x2, 0x1f ;  /* 0x0c401f000f0e7f89 */ /* 0x000e2400000e0000 */
[----:B0-----:R-:W-:-:S05]  /*0510*/  FADD R14, R15, R14 ;  /* 0x0000000e0f0e7221 */ /* 0x001fca0000000000 */
[----:B------:R-:W0:Y:S02]  /*0520*/  SHFL.BFLY PT, R17, R14, 0x1, 0x1f ;  /* 0x0c201f000e117f89 */ /* 0x000e2400000e0000 */
[----:B0-----:R-:W-:-:S05]  /*0530*/  FADD R16, R14, R17 ;  /* 0x000000110e107221 */ /* 0x001fca0000000000 */
[----:B------:R0:W-:Y:S01]  /*0540*/  @P0 STS [R9], R16 ;  /* 0x0000001009000388 */ /* 0x0001e20000000800 */
[----:B------:R-:W-:Y:S01]  /*0550*/  BAR.SYNC.DEFER_BLOCKING 0x0 ;  /* 0x0000000000007b1d */ /* 0x000fe20000010000 */
[----:B------:R-:W-:-:S07]  /*0560*/  SHF.R.U32.HI R2, RZ, 0x3, R2 ;  /* 0x00000003ff027819 */ /* 0x000fce0000011602 */
[----:B0-----:R-:W0:Y:S01]  /*0570*/  LDC.64 R16, c[0x0][0x228] ;  /* 0x00008a00ff107b82 */ /* 0x001e220000000a00 */
[----:B------:R-:W1:Y:S02]  /*0580*/  LDS R5, [R12+UR4] ;  /* 0x000000040c057984 */ /* 0x000e640008000800 */
[----:B-1----:R-:W-:-:S04]  /*0590*/  FMUL R5, R5, 0.0078125 ;  /* 0x3c00000005057820 */ /* 0x002fc80000400000 */
[--C-:B------:R-:W-:Y:S01]  /*05a0*/  FADD R11, R11, -R5.reuse ;  /* 0x800000050b0b7221 */ /* 0x100fe20000000000 */
[----:B------:R-:W-:-:S03]  /*05b0*/  FADD R8, R8, -R5 ;  /* 0x8000000508087221 */ /* 0x000fc60000000000 */
[----:B------:R-:W-:Y:S01]  /*05c0*/  FMUL R11, R11, R11 ;  /* 0x0000000b0b0b7220 */ /* 0x000fe20000400000 */
[----:B------:R-:W-:-:S03]  /*05d0*/  FADD R6, R6, -R5 ;  /* 0x8000000506067221 */ /* 0x000fc60000000000 */
[----:B------:R-:W-:Y:S01]  /*05e0*/  FFMA R11, R8, R8, R11 ;  /* 0x00000008080b7223 */ /* 0x000fe2000000000b */
[----:B------:R-:W-:-:S03]  /*05f0*/  FADD R10, R10, -R5 ;  /* 0x800000050a0a7221 */ /* 0x000fc60000000000 */
[----:B------:R-:W-:-:S04]  /*0600*/  FFMA R11, R6, R6, R11 ;  /* 0x00000006060b7223 */ /* 0x000fc8000000000b */
[----:B------:R-:W-:-:S05]  /*0610*/  FFMA R11, R10, R10, R11 ;  /* 0x0000000a0a0b7223 */ /* 0x000fca000000000b */
[----:B------:R-:W1:Y:S02]  /*0620*/  SHFL.BFLY PT, R4, R11, 0x10, 0x1f ;  /* 0x0e001f000b047f89 */ /* 0x000e6400000e0000 */
[----:B-1----:R-:W-:-:S05]  /*0630*/  FADD R4, R11, R4 ;  /* 0x000000040b047221 */ /* 0x002fca0000000000 */
[----:B------:R-:W1:Y:S02]  /*0640*/  SHFL.BFLY PT, R15, R4, 0x8, 0x1f ;  /* 0x0d001f00040f7f89 */ /* 0x000e6400000e0000 */
[----:B-1----:R-:W-:Y:S01]  /*0650*/  FADD R6, R4, R15 ;  /* 0x0000000f04067221 */ /* 0x002fe20000000000 */
[----:B------:R-:W-:Y:S06]  /*0660*/  BAR.SYNC.DEFER_BLOCKING 0x0 ;  /* 0x0000000000007b1d */ /* 0x000fec0000010000 */
[----:B------:R-:W-:Y:S02]  /*0670*/  @!P1 STS [R13+UR4], R6 ;  /* 0x000000060d009988 */ /* 0x000fe40008000804 */
[----:B------:R-:W-:Y:S06]  /*0680*/  BAR.SYNC.DEFER_BLOCKING 0x0 ;  /* 0x0000000000007b1d */ /* 0x000fec0000010000 */
[----:B------:R-:W1:Y:S04]  /*0690*/  @!P2 LDS R3, [R9] ;  /* 0x000000000903a984 */ /* 0x000e680000000800 */
[----:B-1----:R-:W1:Y:S02]  /*06a0*/  SHFL.BFLY PT, R8, R3, 0x4, 0x1f ;  /* 0x0c801f0003087f89 */ /* 0x002e6400000e0000 */
[----:B-1----:R-:W-:-:S05]  /*06b0*/  FADD R8, R3, R8 ;  /* 0x0000000803087221 */ /* 0x002fca0000000000 */
[----:B------:R-:W1:Y:S02]  /*06c0*/  SHFL.BFLY PT, R15, R8, 0x2, 0x1f ;  /* 0x0c401f00080f7f89 */ /* 0x000e6400000e0000 */
[----:B-1----:R-:W-:Y:S02]  /*06d0*/  FADD R18, R8, R15 ;  /* 0x0000000f08127221 */ /* 0x002fe40000000000 */
[----:B------:R-:W1:Y:S03]  /*06e0*/  LDC.64 R14, c[0x0][0x220] ;  /* 0x00008800ff0e7b82 */ /* 0x000e660000000a00 */
[----:B------:R-:W2:Y:S02]  /*06f0*/  SHFL.BFLY PT, R11, R18, 0x1, 0x1f ;  /* 0x0c201f00120b7f89 */ /* 0x000ea400000e0000 */
[----:B--2---:R-:W-:-:S03]  /*0700*/  FADD R4, R18, R11 ;  /* 0x0000000b12047221 */ /* 0x004fc60000000000 */
[----:B------:R-:W2:Y:S02]  /*0710*/  LDC.64 R10, c[0x0][0x218] ;  /* 0x00008600ff0a7b82 */ /* 0x000ea40000000a00 */
[----:B------:R0:W-:Y:S06]  /*0720*/  @P0 STS [R9], R4 ;  /* 0x0000000409000388 */ /* 0x0001ec0000000800 */
[----:B------:R-:W-:Y:S01]  /*0730*/  BAR.SYNC.DEFER_BLOCKING 0x0 ;  /* 0x0000000000007b1d */ /* 0x000fe20000010000 */
[----:B------:R-:W-:-:S05]  /*0740*/  SGXT.U32 R2, R2, 0x2 ;  /* 0x000000020202781a */ /* 0x000fca0000000000 */
[----:B------:R-:W3:Y:S01]  /*0750*/  LDS R13, [R12+UR4] ;  /* 0x000000040c0d7984 */ /* 0x000ee20008000800 */
[----:B------:R-:W-:Y:S01]  /*0760*/  LOP3.LUT P0, RZ, R7, R2, RZ, 0xfc, !PT ;  /* 0x0000000207ff7212 */ /* 0x000fe2000780fcff */
[----:B--2---:R-:W-:-:S04]  /*0770*/  IMAD.WIDE R2, R0, 0x4, R10 ;  /* 0x0000000400027825 */ /* 0x004fc800078e020a */
[----:B-1----:R-:W-:-:S04]  /*0780*/  IMAD.WIDE R6, R0, 0x4, R14 ;  /* 0x0000000400067825 */ /* 0x002fc800078e020e */
[----:B0-----:R-:W-:-:S04]  /*0790*/  IMAD.WIDE R8, R0, 0x4, R16 ;  /* 0x0000000400087825 */ /* 0x001fc800078e0210 */
[----:B------:R0:W-:Y:S04]  /*07a0*/  @!P0 STG.E desc[UR6][R2.64], R5 ;  /* 0x0000000502008986 */ /* 0x0001e8000c101906 */
[----:B---3--:R0:W-:Y:S02]  /*07b0*/  @!P0 STG.E desc[UR6][R6.64], R13 ;  /* 0x0000000d06008986 */ /* 0x0081e4000c101906 */
[----:B0-----:R-:W-:Y:S05]  /*07c0*/  @P0 EXIT ;  /* 0x000000000000094d */ /* 0x001fea0003800000 */
[----:B0-----:R-:W-:-:S05]  /*07d0*/  IMAD.MOV.U32 R3, RZ, RZ, 0x43000000 ;  /* 0x43000000ff037424 */ /* 0x001fca00078e00ff */
[----:B------:R-:W-:Y:S01]  /*07e0*/  STG.E desc[UR6][R8.64], R3 ;  /* 0x0000000308007986 */ /* 0x000fe2000c101906 */
[----:B------:R-:W-:Y:S05]  /*07f0*/  EXIT ;  /* 0x000000000000794d */ /* 0x000fea0003800000 */
.L_x_0:
[----:B------:R-:W-:-:S00]  /*0800*/  BRA `(.L_x_0) ;  /* 0xfffffffc00fc7947 */ /* 0x000fc0000383ffff */
[----:B------:R-:W-:-:S00]  /*0810*/  NOP ;  /* 0x0000000000007918 */ /* 0x000fc00000000000 */
        /* <DEDUP_REMOVED lines=14> */
.L_x_1:


//--------------------- .nv.shared.triton_per_fused_native_group_norm_20 --------------------------
	.section	.nv.shared.triton_per_fused_native_group_norm_20,"aw",@nobits
	.sectionflags	@""
	.align	16
	.zero		1024


//--------------------- .nv.constant0.triton_per_fused_native_group_norm_20 --------------------------
	.section	.nv.constant0.triton_per_fused_native_group_norm_20,"a",@progbits
	.sectionflags	@""
	.align	4
.nv.constant0.triton_per_fused_native_group_norm_20:
	.zero		568
